//
// Generated by NVIDIA NVVM Compiler
//
// Compiler Build ID: CL-36424714
// Cuda compilation tools, release 13.0, V13.0.88
// Based on NVVM 20.0.0
//

.version 9.0
.target sm_100
.address_size 64

	// .globl	_Z3AddPiS_S_

.visible .entry _Z3AddPiS_S_(
	.param .u64 .ptr .align 1 _Z3AddPiS_S__param_0,
	.param .u64 .ptr .align 1 _Z3AddPiS_S__param_1,
	.param .u64 .ptr .align 1 _Z3AddPiS_S__param_2
)
{
	.reg .pred 	%p<2>;
	.reg .b32 	%r<5>;
	.reg .b64 	%rd<11>;

	ld.param.u64 	%rd1, [_Z3AddPiS_S__param_0];
	ld.param.u64 	%rd2, [_Z3AddPiS_S__param_1];
	ld.param.u64 	%rd3, [_Z3AddPiS_S__param_2];
	mov.u32 	%r1, %ctaid.x;
	setp.gt.u32 	%p1, %r1, 4;
	@%p1 bra 	$L__BB0_2;
	cvta.to.global.u64 	%rd4, %rd1;
	cvta.to.global.u64 	%rd5, %rd2;
	cvta.to.global.u64 	%rd6, %rd3;
	mul.wide.u32 	%rd7, %r1, 4;
	add.s64 	%rd8, %rd4, %rd7;
	ld.global.u32 	%r2, [%rd8];
	add.s64 	%rd9, %rd5, %rd7;
	ld.global.u32 	%r3, [%rd9];
	add.s32 	%r4, %r3, %r2;
	add.s64 	%rd10, %rd6, %rd7;
	st.global.u32 	[%rd10], %r4;
$L__BB0_2:
	ret;

}


// ===== COMPILED SASS (sm_100) =====

	.target	sm_100

	.elftype	@"ET_EXEC"


//--------------------- .note.nv.tkinfo           --------------------------
	.section	.note.nv.tkinfo,"",@"SHT_NOTE"
	.sectionflags	@"SHF_NOTE_NV_TKINFO"
	.tkinfo
        /*0018*/ 	.word	0x00000002
        /*0030*/ 	.string	""
        /*0030*/ 	.string	"ptxas"
        /*0030*/ 	.string	"Cuda compilation tools, release 13.0, V13.0.88"
        /*0030*/ 	.string	"Build cuda_13.0.r13.0/compiler.36424714_0"
        /*0030*/ 	.string	"-arch sm_100 -m 64 "



//--------------------- .note.nv.cuinfo           --------------------------
	.section	.note.nv.cuinfo,"",@"SHT_NOTE"
	.sectionflags	@"SHF_NOTE_NV_CUINFO"
        /*0018*/ 	.short	0x0002
        /*001a*/ 	.short	0x0064
        /*001c*/ 	.short	0x0082
	.zero		2


//--------------------- .nv.info                  --------------------------
	.section	.nv.info,"",@"SHT_CUDA_INFO"
	.align	4


	//----- nvinfo : EIATTR_REGCOUNT
	.align		4
        /*0000*/ 	.byte	0x04, 0x2f
        /*0002*/ 	.short	(.L_1 - .L_0)
	.align		4
.L_0:
        /*0004*/ 	.word	index@(_Z3AddPiS_S_)
        /*0008*/ 	.word	0x0000000c


	//----- nvinfo : EIATTR_FRAME_SIZE
	.align		4
.L_1:
        /*000c*/ 	.byte	0x04, 0x11
        /*000e*/ 	.short	(.L_3 - .L_2)
	.align		4
.L_2:
        /*0010*/ 	.word	index@(_Z3AddPiS_S_)
        /*0014*/ 	.word	0x00000000


	//----- nvinfo : EIATTR_MIN_STACK_SIZE
	.align		4
.L_3:
        /*0018*/ 	.byte	0x04, 0x12
        /*001a*/ 	.short	(.L_5 - .L_4)
	.align		4
.L_4:
        /*001c*/ 	.word	index@(_Z3AddPiS_S_)
        /*0020*/ 	.word	0x00000000
.L_5:


//--------------------- .nv.compat                --------------------------
	.section	.nv.compat,"",@"SHT_CUDA_COMPAT_INFO"
	.align	4
        /*0000*/ 	.byte	0x02, 0x09, 0x00, 0x00, 0x02, 0x02, 0x01, 0x00, 0x02, 0x05, 0x05, 0x00, 0x03, 0x07, 0x01, 0x01
        /*0010*/ 	.byte	0x02, 0x03, 0x00, 0x00, 0x02, 0x06, 0x01, 0x00, 0x04, 0x0b, 0x08, 0x00, 0x09, 0x00, 0x00, 0x00
        /*0020*/ 	.byte	0x00, 0x00, 0x00, 0x00


//--------------------- .nv.info._Z3AddPiS_S_     --------------------------
	.section	.nv.info._Z3AddPiS_S_,"",@"SHT_CUDA_INFO"
	.sectionflags	@""
	.align	4


	//----- nvinfo : EIATTR_CUDA_API_VERSION
	.align		4
        /*0000*/ 	.byte	0x04, 0x37
        /*0002*/ 	.short	(.L_7 - .L_6)
.L_6:
        /*0004*/ 	.word	0x00000082


	//----- nvinfo : EIATTR_KPARAM_INFO
	.align		4
.L_7:
        /*0008*/ 	.byte	0x04, 0x17
        /*000a*/ 	.short	(.L_9 - .L_8)
.L_8:
        /*000c*/ 	.word	0x00000000
        /*0010*/ 	.short	0x0002
        /*0012*/ 	.short	0x0010
        /*0014*/ 	.byte	0x00, 0xf5, 0x21, 0x00


	//----- nvinfo : EIATTR_KPARAM_INFO
	.align		4
.L_9:
        /*0018*/ 	.byte	0x04, 0x17
        /*001a*/ 	.short	(.L_11 - .L_10)
.L_10:
        /*001c*/ 	.word	0x00000000
        /*0020*/ 	.short	0x0001
        /*0022*/ 	.short	0x0008
        /*0024*/ 	.byte	0x00, 0xf5, 0x21, 0x00


	//----- nvinfo : EIATTR_KPARAM_INFO
	.align		4
.L_11:
        /*0028*/ 	.byte	0x04, 0x17
        /*002a*/ 	.short	(.L_13 - .L_12)
.L_12:
        /*002c*/ 	.word	0x00000000
        /*0030*/ 	.short	0x0000
        /*0032*/ 	.short	0x0000
        /*0034*/ 	.byte	0x00, 0xf5, 0x21, 0x00


	//----- nvinfo : EIATTR_SPARSE_MMA_MASK
	.align		4
.L_13:
        /*0038*/ 	.byte	0x03, 0x50
        /*003a*/ 	.short	0x0000


	//----- nvinfo : EIATTR_MAXREG_COUNT
	.align		4
        /*003c*/ 	.byte	0x03, 0x1b
        /*003e*/ 	.short	0x00ff


	//----- nvinfo : EIATTR_MERCURY_ISA_VERSION
	.align		4
        /*0040*/ 	.byte	0x03, 0x5f
        /*0042*/ 	.short	0x0101


	//----- nvinfo : EIATTR_VRC_CTA_INIT_COUNT
	.align		4
        /*0044*/ 	.byte	0x02, 0x4a
	.zero		1
	.zero		1


	//----- nvinfo : EIATTR_EXIT_INSTR_OFFSETS
	.align		4
        /*0048*/ 	.byte	0x04, 0x1c
        /*004a*/ 	.short	(.L_15 - .L_14)


	//   ....[0]....
.L_14:
        /*004c*/ 	.word	0x00000030


	//   ....[1]....
        /*0050*/ 	.word	0x000000f0


	//----- nvinfo : EIATTR_CBANK_PARAM_SIZE
	.align		4
.L_15:
        /*0054*/ 	.byte	0x03, 0x19
        /*0056*/ 	.short	0x0018


	//----- nvinfo : EIATTR_PARAM_CBANK
	.align		4
        /*0058*/ 	.byte	0x04, 0x0a
        /*005a*/ 	.short	(.L_17 - .L_16)
	.align		4
.L_16:
        /*005c*/ 	.word	index@(.nv.constant0._Z3AddPiS_S_)
        /*0060*/ 	.short	0x0380
        /*0062*/ 	.short	0x0018


	//----- nvinfo : EIATTR_SW_WAR
	.align		4
.L_17:
        /*0064*/ 	.byte	0x04, 0x36
        /*0066*/ 	.short	(.L_19 - .L_18)
.L_18:
        /*0068*/ 	.word	0x00000008
.L_19:


//--------------------- .nv.callgraph             --------------------------
	.section	.nv.callgraph,"",@"SHT_CUDA_CALLGRAPH"
	.align	4
	.sectionentsize	8
	.align		4
        /*0000*/ 	.word	0x00000000
	.align		4
        /*0004*/ 	.word	0xffffffff
	.align		4
        /*0008*/ 	.word	0x00000000
	.align		4
        /*000c*/ 	.word	0xfffffffe
	.align		4
        /*0010*/ 	.word	0x00000000
	.align		4
        /*0014*/ 	.word	0xfffffffd
	.align		4
        /*0018*/ 	.word	0x00000000
	.align		4
        /*001c*/ 	.word	0xfffffffc


//--------------------- .text._Z3AddPiS_S_        --------------------------
	.section	.text._Z3AddPiS_S_,"ax",@progbits
	.align	128
        .global         _Z3AddPiS_S_
        .type           _Z3AddPiS_S_,@function
        .size           _Z3AddPiS_S_,(.L_x_1 - _Z3AddPiS_S_)
        .other          _Z3AddPiS_S_,@"STO_CUDA_ENTRY STV_DEFAULT"
_Z3AddPiS_S_:
.text._Z3AddPiS_S_:
[----:B------:R-:W-:Y:S01]  /*0000*/  LDC R1, c[0x0][0x37c] ;  /* 0x0000df00ff017b82 */ /* 0x000fe20000000800 */
[----:B------:R-:W0:Y:S02]  /*0010*/  S2R R9, SR_CTAID.X ;  /* 0x0000000000097919 */ /* 0x000e240000002500 */
[----:B0-----:R-:W-:-:S13]  /*0020*/  ISETP.GT.U32.AND P0, PT, R9, 0x4, PT ;  /* 0x000000040900780c */ /* 0x001fda0003f04070 */
[----:B------:R-:W-:Y:S05]  /*0030*/  @P0 EXIT ;  /* 0x000000000000094d */ /* 0x000fea0003800000 */
[----:B------:R-:W0:Y:S01]  /*0040*/  LDC.64 R2, c[0x0][0x380] ;  /* 0x0000e000ff027b82 */ /* 0x000e220000000a00 */
[----:B------:R-:W1:Y:S07]  /*0050*/  LDCU.64 UR4, c[0x0][0x358] ;  /* 0x00006b00ff0477ac */ /* 0x000e6e0008000a00 */
[----:B------:R-:W2:Y:S08]  /*0060*/  LDC.64 R4, c[0x0][0x388] ;  /* 0x0000e200ff047b82 */ /* 0x000eb00000000a00 */
[----:B------:R-:W3:Y:S01]  /*0070*/  LDC.64 R6, c[0x0][0x390] ;  /* 0x0000e400ff067b82 */ /* 0x000ee20000000a00 */
[----:B0-----:R-:W-:-:S06]  /*0080*/  IMAD.WIDE.U32 R2, R9, 0x4, R2 ;  /* 0x0000000409027825 */ /* 0x001fcc00078e0002 */
[----:B-1----:R-:W4:Y:S01]  /*0090*/  LDG.E R2, desc[UR4][R2.64] ;  /* 0x0000000402027981 */ /* 0x002f22000c1e1900 */
[----:B--2---:R-:W-:-:S06]  /*00a0*/  IMAD.WIDE.U32 R4, R9, 0x4, R4 ;  /* 0x0000000409047825 */ /* 0x004fcc00078e0004 */
[----:B------:R-:W4:Y:S01]  /*00b0*/  LDG.E R5, desc[UR4][R4.64] ;  /* 0x0000000404057981 */ /* 0x000f22000c1e1900 */
[----:B---3--:R-:W-:Y:S01]  /*00c0*/  IMAD.WIDE.U32 R6, R9, 0x4, R6 ;  /* 0x0000000409067825 */ /* 0x008fe200078e0006 */
[----:B----4-:R-:W-:-:S05]  /*00d0*/  IADD3 R9, PT, PT, R2, R5, RZ ;  /* 0x0000000502097210 */ /* 0x010fca0007ffe0ff */
[----:B------:R-:W-:Y:S01]  /*00e0*/  STG.E desc[UR4][R6.64], R9 ;  /* 0x0000000906007986 */ /* 0x000fe2000c101904 */
[----:B------:R-:W-:Y:S05]  /*00f0*/  EXIT ;  /* 0x000000000000794d */ /* 0x000fea0003800000 */
.L_x_0:
[----:B------:R-:W-:-:S00]  /*0100*/  BRA `(.L_x_0) ;  /* 0xfffffffc00fc7947 */ /* 0x000fc0000383ffff */
[----:B------:R-:W-:-:S00]  /*0110*/  NOP ;  /* 0x0000000000007918 */ /* 0x000fc00000000000 */
        /* <DEDUP_REMOVED lines=14> */
.L_x_1:


//--------------------- .nv.shared.reserved.0     --------------------------
	.section	.nv.shared.reserved.0,"aw",@nobits
	.weak		__nv_reservedSMEM_offset_0_alias
	.size		__nv_reservedSMEM_offset_0_alias, 0, 64
	.other		__nv_reservedSMEM_offset_0_alias,@"STO_CUDA_RESERVED_SHARED STV_DEFAULT"
__nv_reservedSMEM_offset_0_alias:
	.zero		0
	.zero		64


//--------------------- .nv.constant0._Z3AddPiS_S_ --------------------------
	.section	.nv.constant0._Z3AddPiS_S_,"a",@progbits
	.sectionflags	@""
	.align	4
.nv.constant0._Z3AddPiS_S_:
	.zero		920


//--------------------- SYMBOLS --------------------------

	.type		.nv.reservedSmem.offset0,@object
	.size		.nv.reservedSmem.offset0,0x4
